	.headerflags	@"EF_CUDA_TEXMODE_UNIFIED EF_CUDA_64BIT_ADDRESS EF_CUDA_ACCELERATORS EF_CUDA_SM90 EF_CUDA_VIRTUAL_SM(EF_CUDA_SM90)"
	.elftype	@"ET_EXEC"


//--------------------- .nv.info                  --------------------------
	.section	.nv.info,"",@"SHT_CUDA_INFO"
	.align	4


	//----- nvinfo : EIATTR_REGCOUNT
	.align		4
        /*0000*/ 	.byte	0x04, 0x2f
        /*0002*/ 	.short	(.L_1 - .L_0)
	.align		4
.L_0:
        /*0004*/ 	.word	index@(triton_poi_fused_convolution_47)
        /*0008*/ 	.word	0x0000000c


	//----- nvinfo : EIATTR_MIN_STACK_SIZE
	.align		4
.L_1:
        /*000c*/ 	.byte	0x04, 0x12
        /*000e*/ 	.short	(.L_3 - .L_2)
	.align		4
.L_2:
        /*0010*/ 	.word	index@(triton_poi_fused_convolution_47)
        /*0014*/ 	.word	0x00000000


	//----- nvinfo : EIATTR_FRAME_SIZE
	.align		4
.L_3:
        /*0018*/ 	.byte	0x04, 0x11
        /*001a*/ 	.short	(.L_5 - .L_4)
	.align		4
.L_4:
        /*001c*/ 	.word	index@(triton_poi_fused_convolution_47)
        /*0020*/ 	.word	0x00000000


	//----- nvinfo : EIATTR_MIN_STACK_SIZE
	.align		4
.L_5:
        /*0024*/ 	.byte	0x04, 0x12
        /*0026*/ 	.short	(.L_7 - .L_6)
	.align		4
.L_6:
        /*0028*/ 	.word	index@(triton_poi_fused_convolution_47)
        /*002c*/ 	.word	0x00000000
.L_7:


//--------------------- .nv.info.triton_poi_fused_convolution_47 --------------------------
	.section	.nv.info.triton_poi_fused_convolution_47,"",@"SHT_CUDA_INFO"
	.sectionflags	@""
	.align	4


	//----- nvinfo : EIATTR_CUDA_API_VERSION
	.align		4
        /*0000*/ 	.byte	0x04, 0x37
        /*0002*/ 	.short	(.L_9 - .L_8)
.L_8:
        /*0004*/ 	.word	0x0000007c


	//----- nvinfo : EIATTR_KPARAM_INFO
	.align		4
.L_9:
        /*0008*/ 	.byte	0x04, 0x17
        /*000a*/ 	.short	(.L_11 - .L_10)
.L_10:
        /*000c*/ 	.word	0x00000000
        /*0010*/ 	.short	0x0002
        /*0012*/ 	.short	0x0010
        /*0014*/ 	.byte	0x00, 0xf0, 0x11, 0x00


	//----- nvinfo : EIATTR_KPARAM_INFO
	.align		4
.L_11:
        /*0018*/ 	.byte	0x04, 0x17
        /*001a*/ 	.short	(.L_13 - .L_12)
.L_12:
        /*001c*/ 	.word	0x00000000
        /*0020*/ 	.short	0x0001
        /*0022*/ 	.short	0x0008
        /*0024*/ 	.byte	0x00, 0xf4, 0x21, 0x00


	//----- nvinfo : EIATTR_KPARAM_INFO
	.align		4
.L_13:
        /*0028*/ 	.byte	0x04, 0x17
        /*002a*/ 	.short	(.L_15 - .L_14)
.L_14:
        /*002c*/ 	.word	0x00000000
        /*0030*/ 	.short	0x0000
        /*0032*/ 	.short	0x0000
        /*0034*/ 	.byte	0x00, 0xf4, 0x21, 0x00


	//----- nvinfo : EIATTR_SPARSE_MMA_MASK
	.align		4
.L_15:
        /*0038*/ 	.byte	0x03, 0x50
        /*003a*/ 	.short	0x0000


	//----- nvinfo : EIATTR_MAXREG_COUNT
	.align		4
        /*003c*/ 	.byte	0x03, 0x1b
        /*003e*/ 	.short	0x00ff


	//----- nvinfo : EIATTR_EXIT_INSTR_OFFSETS
	.align		4
        /*0040*/ 	.byte	0x04, 0x1c
        /*0042*/ 	.short	(.L_17 - .L_16)


	//   ....[0]....
.L_16:
        /*0044*/ 	.word	0x00000170


	//   ....[1]....
        /*0048*/ 	.word	0x00000190


	//----- nvinfo : EIATTR_REQNTID
	.align		4
.L_17:
        /*004c*/ 	.byte	0x04, 0x10
        /*004e*/ 	.short	(.L_19 - .L_18)
.L_18:
        /*0050*/ 	.word	0x00000080
        /*0054*/ 	.word	0x00000001
        /*0058*/ 	.word	0x00000001


	//----- nvinfo : EIATTR_CBANK_PARAM_SIZE
	.align		4
.L_19:
        /*005c*/ 	.byte	0x03, 0x19
        /*005e*/ 	.short	0x0014


	//----- nvinfo : EIATTR_PARAM_CBANK
	.align		4
        /*0060*/ 	.byte	0x04, 0x0a
        /*0062*/ 	.short	(.L_21 - .L_20)
	.align		4
.L_20:
        /*0064*/ 	.word	index@(.nv.constant0.triton_poi_fused_convolution_47)
        /*0068*/ 	.short	0x0210
        /*006a*/ 	.short	0x0014


	//----- nvinfo : EIATTR_SW_WAR
	.align		4
.L_21:
        /*006c*/ 	.byte	0x04, 0x36
        /*006e*/ 	.short	(.L_23 - .L_22)
.L_22:
        /*0070*/ 	.word	0x00000008
.L_23:


//--------------------- .nv.callgraph             --------------------------
	.section	.nv.callgraph,"",@"SHT_CUDA_CALLGRAPH"
	.align	4
	.sectionentsize	8
	.align		4
        /*0000*/ 	.word	0x00000000
	.align		4
        /*0004*/ 	.word	0xffffffff
	.align		4
        /*0008*/ 	.word	0x00000000
	.align		4
        /*000c*/ 	.word	0xfffffffe
	.align		4
        /*0010*/ 	.word	0x00000000
	.align		4
        /*0014*/ 	.word	0xfffffffd
	.align		4
        /*0018*/ 	.word	0x00000000
	.align		4
        /*001c*/ 	.word	0xfffffffc


//--------------------- .text.triton_poi_fused_convolution_47 --------------------------
	.section	.text.triton_poi_fused_convolution_47,"ax",@progbits
	.align	128
        .global         triton_poi_fused_convolution_47
        .type           triton_poi_fused_convolution_47,@function
        .size           triton_poi_fused_convolution_47,(.L_x_1 - triton_poi_fused_convolution_47)
        .other          triton_poi_fused_convolution_47,@"STO_CUDA_ENTRY STV_DEFAULT"
triton_poi_fused_convolution_47:
.text.triton_poi_fused_convolution_47:
[----:B------:R-:W0:Y:S02]  /*0000*/  LDC R1, c[0x0][0x28] ;  /* 0x00000a00ff017b82 */ /* 0x000e240000000800 */
[----:B------:R-:W1:Y:S01]  /*0010*/  S2R R0, SR_TID.X ;  /* 0x0000000000007919 */ /* 0x000e620000002100 */
[----:B------:R-:W-:Y:S01]  /*0020*/  HFMA2.MMA R6, -RZ, RZ, 0, 0 ;  /* 0x00000000ff067435 */ /* 0x000fe200000001ff */
[----:B------:R-:W2:Y:S01]  /*0030*/  LDC.64 R4, c[0x0][0x218] ;  /* 0x00008600ff047b82 */ /* 0x000ea20000000a00 */
[----:B------:R-:W-:Y:S01]  /*0040*/  ULDC.64 UR4, c[0x0][0x208] ;  /* 0x0000820000047ab9 */ /* 0x000fe20000000a00 */
[----:B------:R-:W3:Y:S06]  /*0050*/  S2R R7, SR_CTAID.X ;  /* 0x0000000000077919 */ /* 0x000eec0000002500 */
[----:B------:R-:W4:Y:S01]  /*0060*/  LDC.64 R2, c[0x0][0x210] ;  /* 0x00008400ff027b82 */ /* 0x000f220000000a00 */
[----:B-1----:R-:W-:-:S04]  /*0070*/  SHF.L.U32 R0, R0, 0x1, RZ ;  /* 0x0000000100007819 */ /* 0x002fc800000006ff */
[----:B------:R-:W-:-:S04]  /*0080*/  LOP3.LUT R0, R0, 0xfe, RZ, 0xc0, !PT ;  /* 0x000000fe00007812 */ /* 0x000fc800078ec0ff */
[----:B---3--:R-:W-:-:S04]  /*0090*/  LEA R7, R7, R0, 0x8 ;  /* 0x0000000007077211 */ /* 0x008fc800078e40ff */
[C---:B------:R-:W-:Y:S01]  /*00a0*/  ISETP.GE.AND P0, PT, R7.reuse, 0x7e0, PT ;  /* 0x000007e00700780c */ /* 0x040fe20003f06270 */
[----:B------:R-:W-:-:S04]  /*00b0*/  IMAD.HI R0, R7, -0x7df7df7d, R6 ;  /* 0x8208208307007827 */ /* 0x000fc800078e0206 */
[----:B----4-:R-:W-:Y:S01]  /*00c0*/  IMAD.WIDE R2, R7, 0x4, R2 ;  /* 0x0000000407027825 */ /* 0x010fe200078e0202 */
[----:B------:R-:W-:-:S04]  /*00d0*/  SHF.R.U32.HI R9, RZ, 0x1f, R0 ;  /* 0x0000001fff097819 */ /* 0x000fc80000011600 */
[----:B------:R-:W-:-:S05]  /*00e0*/  LEA.HI.SX32 R9, R0, R9, 0x18 ;  /* 0x0000000900097211 */ /* 0x000fca00078fc2ff */
[----:B------:R-:W-:Y:S01]  /*00f0*/  IMAD R9, R9, -0x1f8, R7 ;  /* 0xfffffe0809097824 */ /* 0x000fe200078e0207 */
[----:B------:R-:W-:-:S03]  /*0100*/  MOV R7, RZ ;  /* 0x000000ff00077202 */ /* 0x000fc60000000f00 */
[----:B--2---:R-:W-:Y:S01]  /*0110*/  IMAD.WIDE R4, R9, 0x4, R4 ;  /* 0x0000000409047825 */ /* 0x004fe200078e0204 */
[----:B------:R-:W-:Y:S02]  /*0120*/  CS2R R8, SRZ ;  /* 0x0000000000087805 */ /* 0x000fe4000001ff00 */
[----:B------:R-:W2:Y:S04]  /*0130*/  @!P0 LDG.E.64 R6, desc[UR4][R2.64] ;  /* 0x0000000402068981 */ /* 0x000ea8000c1e1b00 */
[----:B------:R-:W2:Y:S02]  /*0140*/  @!P0 LDG.E.EL.64 R8, desc[UR4][R4.64] ;  /* 0x0000000404088981 */ /* 0x000ea4000c2e1b00 */
[----:B--2---:R-:W-:Y:S01]  /*0150*/  FADD R6, R8, R6 ;  /* 0x0000000608067221 */ /* 0x004fe20000000000 */
[----:B------:R-:W-:Y:S01]  /*0160*/  FADD R7, R9, R7 ;  /* 0x0000000709077221 */ /* 0x000fe20000000000 */
[----:B------:R-:W-:Y:S06]  /*0170*/  @P0 EXIT ;  /* 0x000000000000094d */ /* 0x000fec0003800000 */
[----:B------:R-:W-:Y:S01]  /*0180*/  STG.E.64 desc[UR4][R2.64], R6 ;  /* 0x0000000602007986 */ /* 0x000fe2000c101b04 */
[----:B------:R-:W-:Y:S05]  /*0190*/  EXIT ;  /* 0x000000000000794d */ /* 0x000fea0003800000 */
.L_x_0:
[----:B------:R-:W-:-:S00]  /*01a0*/  BRA `(.L_x_0) ;  /* 0xfffffffc00fc7947 */ /* 0x000fc0000383ffff */
[----:B------:R-:W-:-:S00]  /*01b0*/  NOP ;  /* 0x0000000000007918 */ /* 0x000fc00000000000 */
        /* <DEDUP_REMOVED lines=12> */
.L_x_1:


//--------------------- .nv.constant0.triton_poi_fused_convolution_47 --------------------------
	.section	.nv.constant0.triton_poi_fused_convolution_47,"a",@progbits
	.sectionflags	@""
	.align	4
.nv.constant0.triton_poi_fused_convolution_47:
	.zero		548
